//
// Generated by NVIDIA NVVM Compiler
//
// Compiler Build ID: CL-36424714
// Cuda compilation tools, release 13.0, V13.0.88
// Based on NVVM 20.0.0
//

.version 9.0
.target sm_100
.address_size 64

	// .globl	_Z16increment_kernelPii

.visible .entry _Z16increment_kernelPii(
	.param .u64 .ptr .align 1 _Z16increment_kernelPii_param_0,
	.param .u32 _Z16increment_kernelPii_param_1
)
{
	.reg .pred 	%p<2>;
	.reg .b32 	%r<7>;
	.reg .b64 	%rd<5>;

	ld.param.u64 	%rd1, [_Z16increment_kernelPii_param_0];
	ld.param.u32 	%r2, [_Z16increment_kernelPii_param_1];
	mov.u32 	%r3, %ctaid.x;
	mov.u32 	%r4, %ntid.x;
	mov.u32 	%r5, %tid.x;
	mad.lo.s32 	%r1, %r3, %r4, %r5;
	setp.ge.s32 	%p1, %r1, %r2;
	@%p1 bra 	$L__BB0_2;
	cvta.to.global.u64 	%rd2, %rd1;
	mul.wide.s32 	%rd3, %r1, 4;
	add.s64 	%rd4, %rd2, %rd3;
	atom.global.add.u32 	%r6, [%rd4], 1;
$L__BB0_2:
	ret;

}


// ===== COMPILED SASS (sm_100) =====

	.target	sm_100

	.elftype	@"ET_EXEC"


//--------------------- .note.nv.tkinfo           --------------------------
	.section	.note.nv.tkinfo,"",@"SHT_NOTE"
	.sectionflags	@"SHF_NOTE_NV_TKINFO"
	.tkinfo
        /*0018*/ 	.word	0x00000002
        /*0030*/ 	.string	""
        /*0030*/ 	.string	"ptxas"
        /*0030*/ 	.string	"Cuda compilation tools, release 13.0, V13.0.88"
        /*0030*/ 	.string	"Build cuda_13.0.r13.0/compiler.36424714_0"
        /*0030*/ 	.string	"-arch sm_100 -m 64 "



//--------------------- .note.nv.cuinfo           --------------------------
	.section	.note.nv.cuinfo,"",@"SHT_NOTE"
	.sectionflags	@"SHF_NOTE_NV_CUINFO"
        /*0018*/ 	.short	0x0002
        /*001a*/ 	.short	0x0064
        /*001c*/ 	.short	0x0082
	.zero		2


//--------------------- .nv.info                  --------------------------
	.section	.nv.info,"",@"SHT_CUDA_INFO"
	.align	4


	//----- nvinfo : EIATTR_REGCOUNT
	.align		4
        /*0000*/ 	.byte	0x04, 0x2f
        /*0002*/ 	.short	(.L_1 - .L_0)
	.align		4
.L_0:
        /*0004*/ 	.word	index@(_Z16increment_kernelPii)
        /*0008*/ 	.word	0x0000000a


	//----- nvinfo : EIATTR_FRAME_SIZE
	.align		4
.L_1:
        /*000c*/ 	.byte	0x04, 0x11
        /*000e*/ 	.short	(.L_3 - .L_2)
	.align		4
.L_2:
        /*0010*/ 	.word	index@(_Z16increment_kernelPii)
        /*0014*/ 	.word	0x00000000


	//----- nvinfo : EIATTR_MIN_STACK_SIZE
	.align		4
.L_3:
        /*0018*/ 	.byte	0x04, 0x12
        /*001a*/ 	.short	(.L_5 - .L_4)
	.align		4
.L_4:
        /*001c*/ 	.word	index@(_Z16increment_kernelPii)
        /*0020*/ 	.word	0x00000000
.L_5:


//--------------------- .nv.compat                --------------------------
	.section	.nv.compat,"",@"SHT_CUDA_COMPAT_INFO"
	.align	4
        /*0000*/ 	.byte	0x02, 0x09, 0x00, 0x00, 0x02, 0x02, 0x01, 0x00, 0x02, 0x05, 0x05, 0x00, 0x03, 0x07, 0x01, 0x01
        /*0010*/ 	.byte	0x02, 0x03, 0x00, 0x00, 0x02, 0x06, 0x01, 0x00, 0x04, 0x0b, 0x08, 0x00, 0x09, 0x00, 0x00, 0x00
        /*0020*/ 	.byte	0x00, 0x00, 0x00, 0x00


//--------------------- .nv.info._Z16increment_kernelPii --------------------------
	.section	.nv.info._Z16increment_kernelPii,"",@"SHT_CUDA_INFO"
	.sectionflags	@""
	.align	4


	//----- nvinfo : EIATTR_CUDA_API_VERSION
	.align		4
        /*0000*/ 	.byte	0x04, 0x37
        /*0002*/ 	.short	(.L_7 - .L_6)
.L_6:
        /*0004*/ 	.word	0x00000082


	//----- nvinfo : EIATTR_KPARAM_INFO
	.align		4
.L_7:
        /*0008*/ 	.byte	0x04, 0x17
        /*000a*/ 	.short	(.L_9 - .L_8)
.L_8:
        /*000c*/ 	.word	0x00000000
        /*0010*/ 	.short	0x0001
        /*0012*/ 	.short	0x0008
        /*0014*/ 	.byte	0x00, 0xf0, 0x11, 0x00


	//----- nvinfo : EIATTR_KPARAM_INFO
	.align		4
.L_9:
        /*0018*/ 	.byte	0x04, 0x17
        /*001a*/ 	.short	(.L_11 - .L_10)
.L_10:
        /*001c*/ 	.word	0x00000000
        /*0020*/ 	.short	0x0000
        /*0022*/ 	.short	0x0000
        /*0024*/ 	.byte	0x00, 0xf5, 0x21, 0x00


	//----- nvinfo : EIATTR_SPARSE_MMA_MASK
	.align		4
.L_11:
        /*0028*/ 	.byte	0x03, 0x50
        /*002a*/ 	.short	0x0000


	//----- nvinfo : EIATTR_MAXREG_COUNT
	.align		4
        /*002c*/ 	.byte	0x03, 0x1b
        /*002e*/ 	.short	0x00ff


	//----- nvinfo : EIATTR_MERCURY_ISA_VERSION
	.align		4
        /*0030*/ 	.byte	0x03, 0x5f
        /*0032*/ 	.short	0x0101


	//----- nvinfo : EIATTR_VRC_CTA_INIT_COUNT
	.align		4
        /*0034*/ 	.byte	0x02, 0x4a
	.zero		1
	.zero		1


	//----- nvinfo : EIATTR_EXIT_INSTR_OFFSETS
	.align		4
        /*0038*/ 	.byte	0x04, 0x1c
        /*003a*/ 	.short	(.L_13 - .L_12)


	//   ....[0]....
.L_12:
        /*003c*/ 	.word	0x00000070


	//   ....[1]....
        /*0040*/ 	.word	0x000000d0


	//----- nvinfo : EIATTR_CBANK_PARAM_SIZE
	.align		4
.L_13:
        /*0044*/ 	.byte	0x03, 0x19
        /*0046*/ 	.short	0x000c


	//----- nvinfo : EIATTR_PARAM_CBANK
	.align		4
        /*0048*/ 	.byte	0x04, 0x0a
        /*004a*/ 	.short	(.L_15 - .L_14)
	.align		4
.L_14:
        /*004c*/ 	.word	index@(.nv.constant0._Z16increment_kernelPii)
        /*0050*/ 	.short	0x0380
        /*0052*/ 	.short	0x000c


	//----- nvinfo : EIATTR_SW_WAR
	.align		4
.L_15:
        /*0054*/ 	.byte	0x04, 0x36
        /*0056*/ 	.short	(.L_17 - .L_16)
.L_16:
        /*0058*/ 	.word	0x00000008
.L_17:


//--------------------- .nv.callgraph             --------------------------
	.section	.nv.callgraph,"",@"SHT_CUDA_CALLGRAPH"
	.align	4
	.sectionentsize	8
	.align		4
        /*0000*/ 	.word	0x00000000
	.align		4
        /*0004*/ 	.word	0xffffffff
	.align		4
        /*0008*/ 	.word	0x00000000
	.align		4
        /*000c*/ 	.word	0xfffffffe
	.align		4
        /*0010*/ 	.word	0x00000000
	.align		4
        /*0014*/ 	.word	0xfffffffd
	.align		4
        /*0018*/ 	.word	0x00000000
	.align		4
        /*001c*/ 	.word	0xfffffffc


//--------------------- .text._Z16increment_kernelPii --------------------------
	.section	.text._Z16increment_kernelPii,"ax",@progbits
	.align	128
        .global         _Z16increment_kernelPii
        .type           _Z16increment_kernelPii,@function
        .size           _Z16increment_kernelPii,(.L_x_1 - _Z16increment_kernelPii)
        .other          _Z16increment_kernelPii,@"STO_CUDA_ENTRY STV_DEFAULT"
_Z16increment_kernelPii:
.text._Z16increment_kernelPii:
[----:B------:R-:W-:Y:S01]  /*0000*/  LDC R1, c[0x0][0x37c] ;  /* 0x0000df00ff017b82 */ /* 0x000fe20000000800 */
[----:B------:R-:W0:Y:S07]  /*0010*/  S2R R0, SR_TID.X ;  /* 0x0000000000007919 */ /* 0x000e2e0000002100 */
[----:B------:R-:W0:Y:S01]  /*0020*/  S2UR UR4, SR_CTAID.X ;  /* 0x00000000000479c3 */ /* 0x000e220000002500 */
[----:B------:R-:W1:Y:S07]  /*0030*/  LDCU UR5, c[0x0][0x388] ;  /* 0x00007100ff0577ac */ /* 0x000e6e0008000800 */
[----:B------:R-:W0:Y:S02]  /*0040*/  LDC R5, c[0x0][0x360] ;  /* 0x0000d800ff057b82 */ /* 0x000e240000000800 */
[----:B0-----:R-:W-:-:S05]  /*0050*/  IMAD R5, R5, UR4, R0 ;  /* 0x0000000405057c24 */ /* 0x001fca000f8e0200 */
[----:B-1----:R-:W-:-:S13]  /*0060*/  ISETP.GE.AND P0, PT, R5, UR5, PT ;  /* 0x0000000505007c0c */ /* 0x002fda000bf06270 */
[----:B------:R-:W-:Y:S05]  /*0070*/  @P0 EXIT ;  /* 0x000000000000094d */ /* 0x000fea0003800000 */
[----:B------:R-:W0:Y:S01]  /*0080*/  LDC.64 R2, c[0x0][0x380] ;  /* 0x0000e000ff027b82 */ /* 0x000e220000000a00 */
[----:B------:R-:W1:Y:S01]  /*0090*/  LDCU.64 UR4, c[0x0][0x358] ;  /* 0x00006b00ff0477ac */ /* 0x000e620008000a00 */
[----:B------:R-:W-:Y:S02]  /*00a0*/  HFMA2 R7, -RZ, RZ, 0, 5.9604644775390625e-08 ;  /* 0x00000001ff077431 */ /* 0x000fe400000001ff */
[----:B0-----:R-:W-:-:S05]  /*00b0*/  IMAD.WIDE R2, R5, 0x4, R2 ;  /* 0x0000000405027825 */ /* 0x001fca00078e0202 */
[----:B-1----:R-:W-:Y:S01]  /*00c0*/  REDG.E.ADD.STRONG.GPU desc[UR4][R2.64], R7 ;  /* 0x000000070200798e */ /* 0x002fe2000c12e104 */
[----:B------:R-:W-:Y:S05]  /*00d0*/  EXIT ;  /* 0x000000000000794d */ /* 0x000fea0003800000 */
.L_x_0:
[----:B------:R-:W-:-:S00]  /*00e0*/  BRA `(.L_x_0) ;  /* 0xfffffffc00fc7947 */ /* 0x000fc0000383ffff */
[----:B------:R-:W-:-:S00]  /*00f0*/  NOP ;  /* 0x0000000000007918 */ /* 0x000fc00000000000 */
        /* <DEDUP_REMOVED lines=8> */
.L_x_1:


//--------------------- .nv.shared.reserved.0     --------------------------
	.section	.nv.shared.reserved.0,"aw",@nobits
	.weak		__nv_reservedSMEM_offset_0_alias
	.size		__nv_reservedSMEM_offset_0_alias, 0, 64
	.other		__nv_reservedSMEM_offset_0_alias,@"STO_CUDA_RESERVED_SHARED STV_DEFAULT"
__nv_reservedSMEM_offset_0_alias:
	.zero		0
	.zero		64


//--------------------- .nv.constant0._Z16increment_kernelPii --------------------------
	.section	.nv.constant0._Z16increment_kernelPii,"a",@progbits
	.sectionflags	@""
	.align	4
.nv.constant0._Z16increment_kernelPii:
	.zero		908


//--------------------- SYMBOLS --------------------------

	.type		.nv.reservedSmem.offset0,@object
	.size		.nv.reservedSmem.offset0,0x4
